//
// Generated by NVIDIA NVVM Compiler
//
// Compiler Build ID: CL-36424714
// Cuda compilation tools, release 13.0, V13.0.88
// Based on NVVM 20.0.0
//

.version 9.0
.target sm_100
.address_size 64

	// .globl	_ZN8mmdeploy4cuda4castILi3EEEvPKhiiPf

.visible .entry _ZN8mmdeploy4cuda4castILi3EEEvPKhiiPf(
	.param .u64 .ptr .align 1 _ZN8mmdeploy4cuda4castILi3EEEvPKhiiPf_param_0,
	.param .u32 _ZN8mmdeploy4cuda4castILi3EEEvPKhiiPf_param_1,
	.param .u32 _ZN8mmdeploy4cuda4castILi3EEEvPKhiiPf_param_2,
	.param .u64 .ptr .align 1 _ZN8mmdeploy4cuda4castILi3EEEvPKhiiPf_param_3
)
{
	.reg .pred 	%p<4>;
	.reg .b16 	%rs<4>;
	.reg .b32 	%r<15>;
	.reg .b32 	%f<4>;
	.reg .b64 	%rd<9>;

	ld.param.u64 	%rd1, [_ZN8mmdeploy4cuda4castILi3EEEvPKhiiPf_param_0];
	ld.param.u32 	%r4, [_ZN8mmdeploy4cuda4castILi3EEEvPKhiiPf_param_1];
	ld.param.u32 	%r3, [_ZN8mmdeploy4cuda4castILi3EEEvPKhiiPf_param_2];
	ld.param.u64 	%rd2, [_ZN8mmdeploy4cuda4castILi3EEEvPKhiiPf_param_3];
	mov.u32 	%r6, %ctaid.x;
	mov.u32 	%r7, %ntid.x;
	mov.u32 	%r8, %tid.x;
	mad.lo.s32 	%r1, %r6, %r7, %r8;
	mov.u32 	%r9, %ctaid.y;
	mov.u32 	%r10, %ntid.y;
	mov.u32 	%r11, %tid.y;
	mad.lo.s32 	%r12, %r9, %r10, %r11;
	setp.ge.s32 	%p1, %r1, %r3;
	setp.ge.s32 	%p2, %r12, %r4;
	or.pred  	%p3, %p1, %p2;
	@%p3 bra 	$L__BB0_2;
	cvta.to.global.u64 	%rd3, %rd1;
	cvta.to.global.u64 	%rd4, %rd2;
	mad.lo.s32 	%r13, %r3, %r12, %r1;
	mul.lo.s32 	%r14, %r13, 3;
	cvt.s64.s32 	%rd5, %r14;
	add.s64 	%rd6, %rd3, %rd5;
	ld.global.u8 	%rs1, [%rd6];
	cvt.rn.f32.u16 	%f1, %rs1;
	mul.wide.s32 	%rd7, %r14, 4;
	add.s64 	%rd8, %rd4, %rd7;
	st.global.f32 	[%rd8], %f1;
	ld.global.u8 	%rs2, [%rd6+1];
	cvt.rn.f32.u16 	%f2, %rs2;
	st.global.f32 	[%rd8+4], %f2;
	ld.global.u8 	%rs3, [%rd6+2];
	cvt.rn.f32.u16 	%f3, %rs3;
	st.global.f32 	[%rd8+8], %f3;
$L__BB0_2:
	ret;

}
	// .globl	_ZN8mmdeploy4cuda4castILi1EEEvPKhiiPf
.visible .entry _ZN8mmdeploy4cuda4castILi1EEEvPKhiiPf(
	.param .u64 .ptr .align 1 _ZN8mmdeploy4cuda4castILi1EEEvPKhiiPf_param_0,
	.param .u32 _ZN8mmdeploy4cuda4castILi1EEEvPKhiiPf_param_1,
	.param .u32 _ZN8mmdeploy4cuda4castILi1EEEvPKhiiPf_param_2,
	.param .u64 .ptr .align 1 _ZN8mmdeploy4cuda4castILi1EEEvPKhiiPf_param_3
)
{
	.reg .pred 	%p<4>;
	.reg .b16 	%rs<2>;
	.reg .b32 	%r<14>;
	.reg .b32 	%f<2>;
	.reg .b64 	%rd<9>;

	ld.param.u64 	%rd1, [_ZN8mmdeploy4cuda4castILi1EEEvPKhiiPf_param_0];
	ld.param.u32 	%r4, [_ZN8mmdeploy4cuda4castILi1EEEvPKhiiPf_param_1];
	ld.param.u32 	%r3, [_ZN8mmdeploy4cuda4castILi1EEEvPKhiiPf_param_2];
	ld.param.u64 	%rd2, [_ZN8mmdeploy4cuda4castILi1EEEvPKhiiPf_param_3];
	mov.u32 	%r6, %ctaid.x;
	mov.u32 	%r7, %ntid.x;
	mov.u32 	%r8, %tid.x;
	mad.lo.s32 	%r1, %r6, %r7, %r8;
	mov.u32 	%r9, %ctaid.y;
	mov.u32 	%r10, %ntid.y;
	mov.u32 	%r11, %tid.y;
	mad.lo.s32 	%r12, %r9, %r10, %r11;
	setp.ge.s32 	%p1, %r1, %r3;
	setp.ge.s32 	%p2, %r12, %r4;
	or.pred  	%p3, %p1, %p2;
	@%p3 bra 	$L__BB1_2;
	cvta.to.global.u64 	%rd3, %rd1;
	cvta.to.global.u64 	%rd4, %rd2;
	mad.lo.s32 	%r13, %r3, %r12, %r1;
	cvt.s64.s32 	%rd5, %r13;
	add.s64 	%rd6, %rd3, %rd5;
	ld.global.u8 	%rs1, [%rd6];
	cvt.rn.f32.u16 	%f1, %rs1;
	mul.wide.s32 	%rd7, %r13, 4;
	add.s64 	%rd8, %rd4, %rd7;
	st.global.f32 	[%rd8], %f1;
$L__BB1_2:
	ret;

}


// ===== COMPILED SASS (sm_100) =====

	.target	sm_100

	.elftype	@"ET_EXEC"


//--------------------- .note.nv.tkinfo           --------------------------
	.section	.note.nv.tkinfo,"",@"SHT_NOTE"
	.sectionflags	@"SHF_NOTE_NV_TKINFO"
	.tkinfo
        /*0018*/ 	.word	0x00000002
        /*0030*/ 	.string	""
        /*0030*/ 	.string	"ptxas"
        /*0030*/ 	.string	"Cuda compilation tools, release 13.0, V13.0.88"
        /*0030*/ 	.string	"Build cuda_13.0.r13.0/compiler.36424714_0"
        /*0030*/ 	.string	"-arch sm_100 -m 64 "



//--------------------- .note.nv.cuinfo           --------------------------
	.section	.note.nv.cuinfo,"",@"SHT_NOTE"
	.sectionflags	@"SHF_NOTE_NV_CUINFO"
        /*0018*/ 	.short	0x0002
        /*001a*/ 	.short	0x0064
        /*001c*/ 	.short	0x0082
	.zero		2


//--------------------- .nv.info                  --------------------------
	.section	.nv.info,"",@"SHT_CUDA_INFO"
	.align	4


	//----- nvinfo : EIATTR_REGCOUNT
	.align		4
        /*0000*/ 	.byte	0x04, 0x2f
        /*0002*/ 	.short	(.L_1 - .L_0)
	.align		4
.L_0:
        /*0004*/ 	.word	index@(_ZN8mmdeploy4cuda4castILi3EEEvPKhiiPf)
        /*0008*/ 	.word	0x0000000e


	//----- nvinfo : EIATTR_FRAME_SIZE
	.align		4
.L_1:
        /*000c*/ 	.byte	0x04, 0x11
        /*000e*/ 	.short	(.L_3 - .L_2)
	.align		4
.L_2:
        /*0010*/ 	.word	index@(_ZN8mmdeploy4cuda4castILi3EEEvPKhiiPf)
        /*0014*/ 	.word	0x00000000


	//----- nvinfo : EIATTR_REGCOUNT
	.align		4
.L_3:
        /*0018*/ 	.byte	0x04, 0x2f
        /*001a*/ 	.short	(.L_5 - .L_4)
	.align		4
.L_4:
        /*001c*/ 	.word	index@(_ZN8mmdeploy4cuda4castILi1EEEvPKhiiPf)
        /*0020*/ 	.word	0x0000000a


	//----- nvinfo : EIATTR_FRAME_SIZE
	.align		4
.L_5:
        /*0024*/ 	.byte	0x04, 0x11
        /*0026*/ 	.short	(.L_7 - .L_6)
	.align		4
.L_6:
        /*0028*/ 	.word	index@(_ZN8mmdeploy4cuda4castILi1EEEvPKhiiPf)
        /*002c*/ 	.word	0x00000000


	//----- nvinfo : EIATTR_MIN_STACK_SIZE
	.align		4
.L_7:
        /*0030*/ 	.byte	0x04, 0x12
        /*0032*/ 	.short	(.L_9 - .L_8)
	.align		4
.L_8:
        /*0034*/ 	.word	index@(_ZN8mmdeploy4cuda4castILi1EEEvPKhiiPf)
        /*0038*/ 	.word	0x00000000


	//----- nvinfo : EIATTR_MIN_STACK_SIZE
	.align		4
.L_9:
        /*003c*/ 	.byte	0x04, 0x12
        /*003e*/ 	.short	(.L_11 - .L_10)
	.align		4
.L_10:
        /*0040*/ 	.word	index@(_ZN8mmdeploy4cuda4castILi3EEEvPKhiiPf)
        /*0044*/ 	.word	0x00000000
.L_11:


//--------------------- .nv.compat                --------------------------
	.section	.nv.compat,"",@"SHT_CUDA_COMPAT_INFO"
	.align	4
        /*0000*/ 	.byte	0x02, 0x09, 0x00, 0x00, 0x02, 0x02, 0x01, 0x00, 0x02, 0x05, 0x05, 0x00, 0x03, 0x07, 0x01, 0x01
        /*0010*/ 	.byte	0x02, 0x03, 0x00, 0x00, 0x02, 0x06, 0x01, 0x00, 0x04, 0x0b, 0x08, 0x00, 0x09, 0x00, 0x00, 0x00
        /*0020*/ 	.byte	0x00, 0x00, 0x00, 0x00


//--------------------- .nv.info._ZN8mmdeploy4cuda4castILi1EEEvPKhiiPf --------------------------
	.section	.nv.info._ZN8mmdeploy4cuda4castILi1EEEvPKhiiPf,"",@"SHT_CUDA_INFO"
	.sectionflags	@""
	.align	4


	//----- nvinfo : EIATTR_CUDA_API_VERSION
	.align		4
        /*0000*/ 	.byte	0x04, 0x37
        /*0002*/ 	.short	(.L_13 - .L_12)
.L_12:
        /*0004*/ 	.word	0x00000082


	//----- nvinfo : EIATTR_KPARAM_INFO
	.align		4
.L_13:
        /*0008*/ 	.byte	0x04, 0x17
        /*000a*/ 	.short	(.L_15 - .L_14)
.L_14:
        /*000c*/ 	.word	0x00000000
        /*0010*/ 	.short	0x0003
        /*0012*/ 	.short	0x0010
        /*0014*/ 	.byte	0x00, 0xf5, 0x21, 0x00


	//----- nvinfo : EIATTR_KPARAM_INFO
	.align		4
.L_15:
        /*0018*/ 	.byte	0x04, 0x17
        /*001a*/ 	.short	(.L_17 - .L_16)
.L_16:
        /*001c*/ 	.word	0x00000000
        /*0020*/ 	.short	0x0002
        /*0022*/ 	.short	0x000c
        /*0024*/ 	.byte	0x00, 0xf0, 0x11, 0x00


	//----- nvinfo : EIATTR_KPARAM_INFO
	.align		4
.L_17:
        /*0028*/ 	.byte	0x04, 0x17
        /*002a*/ 	.short	(.L_19 - .L_18)
.L_18:
        /*002c*/ 	.word	0x00000000
        /*0030*/ 	.short	0x0001
        /*0032*/ 	.short	0x0008
        /*0034*/ 	.byte	0x00, 0xf0, 0x11, 0x00


	//----- nvinfo : EIATTR_KPARAM_INFO
	.align		4
.L_19:
        /*0038*/ 	.byte	0x04, 0x17
        /*003a*/ 	.short	(.L_21 - .L_20)
.L_20:
        /*003c*/ 	.word	0x00000000
        /*0040*/ 	.short	0x0000
        /*0042*/ 	.short	0x0000
        /*0044*/ 	.byte	0x00, 0xf5, 0x21, 0x00


	//----- nvinfo : EIATTR_SPARSE_MMA_MASK
	.align		4
.L_21:
        /*0048*/ 	.byte	0x03, 0x50
        /*004a*/ 	.short	0x0000


	//----- nvinfo : EIATTR_MAXREG_COUNT
	.align		4
        /*004c*/ 	.byte	0x03, 0x1b
        /*004e*/ 	.short	0x00ff


	//----- nvinfo : EIATTR_MERCURY_ISA_VERSION
	.align		4
        /*0050*/ 	.byte	0x03, 0x5f
        /*0052*/ 	.short	0x0101


	//----- nvinfo : EIATTR_VRC_CTA_INIT_COUNT
	.align		4
        /*0054*/ 	.byte	0x02, 0x4a
	.zero		1
	.zero		1


	//----- nvinfo : EIATTR_EXIT_INSTR_OFFSETS
	.align		4
        /*0058*/ 	.byte	0x04, 0x1c
        /*005a*/ 	.short	(.L_23 - .L_22)


	//   ....[0]....
.L_22:
        /*005c*/ 	.word	0x000000c0


	//   ....[1]....
        /*0060*/ 	.word	0x00000170


	//----- nvinfo : EIATTR_CBANK_PARAM_SIZE
	.align		4
.L_23:
        /*0064*/ 	.byte	0x03, 0x19
        /*0066*/ 	.short	0x0018


	//----- nvinfo : EIATTR_PARAM_CBANK
	.align		4
        /*0068*/ 	.byte	0x04, 0x0a
        /*006a*/ 	.short	(.L_25 - .L_24)
	.align		4
.L_24:
        /*006c*/ 	.word	index@(.nv.constant0._ZN8mmdeploy4cuda4castILi1EEEvPKhiiPf)
        /*0070*/ 	.short	0x0380
        /*0072*/ 	.short	0x0018


	//----- nvinfo : EIATTR_SW_WAR
	.align		4
.L_25:
        /*0074*/ 	.byte	0x04, 0x36
        /*0076*/ 	.short	(.L_27 - .L_26)
.L_26:
        /*0078*/ 	.word	0x00000008
.L_27:


//--------------------- .nv.info._ZN8mmdeploy4cuda4castILi3EEEvPKhiiPf --------------------------
	.section	.nv.info._ZN8mmdeploy4cuda4castILi3EEEvPKhiiPf,"",@"SHT_CUDA_INFO"
	.sectionflags	@""
	.align	4


	//----- nvinfo : EIATTR_CUDA_API_VERSION
	.align		4
        /*0000*/ 	.byte	0x04, 0x37
        /*0002*/ 	.short	(.L_29 - .L_28)
.L_28:
        /*0004*/ 	.word	0x00000082


	//----- nvinfo : EIATTR_KPARAM_INFO
	.align		4
.L_29:
        /*0008*/ 	.byte	0x04, 0x17
        /*000a*/ 	.short	(.L_31 - .L_30)
.L_30:
        /*000c*/ 	.word	0x00000000
        /*0010*/ 	.short	0x0003
        /*0012*/ 	.short	0x0010
        /*0014*/ 	.byte	0x00, 0xf5, 0x21, 0x00


	//----- nvinfo : EIATTR_KPARAM_INFO
	.align		4
.L_31:
        /*0018*/ 	.byte	0x04, 0x17
        /*001a*/ 	.short	(.L_33 - .L_32)
.L_32:
        /*001c*/ 	.word	0x00000000
        /*0020*/ 	.short	0x0002
        /*0022*/ 	.short	0x000c
        /*0024*/ 	.byte	0x00, 0xf0, 0x11, 0x00


	//----- nvinfo : EIATTR_KPARAM_INFO
	.align		4
.L_33:
        /*0028*/ 	.byte	0x04, 0x17
        /*002a*/ 	.short	(.L_35 - .L_34)
.L_34:
        /*002c*/ 	.word	0x00000000
        /*0030*/ 	.short	0x0001
        /*0032*/ 	.short	0x0008
        /*0034*/ 	.byte	0x00, 0xf0, 0x11, 0x00


	//----- nvinfo : EIATTR_KPARAM_INFO
	.align		4
.L_35:
        /*0038*/ 	.byte	0x04, 0x17
        /*003a*/ 	.short	(.L_37 - .L_36)
.L_36:
        /*003c*/ 	.word	0x00000000
        /*0040*/ 	.short	0x0000
        /*0042*/ 	.short	0x0000
        /*0044*/ 	.byte	0x00, 0xf5, 0x21, 0x00


	//----- nvinfo : EIATTR_SPARSE_MMA_MASK
	.align		4
.L_37:
        /*0048*/ 	.byte	0x03, 0x50
        /*004a*/ 	.short	0x0000


	//----- nvinfo : EIATTR_MAXREG_COUNT
	.align		4
        /*004c*/ 	.byte	0x03, 0x1b
        /*004e*/ 	.short	0x00ff


	//----- nvinfo : EIATTR_MERCURY_ISA_VERSION
	.align		4
        /*0050*/ 	.byte	0x03, 0x5f
        /*0052*/ 	.short	0x0101


	//----- nvinfo : EIATTR_VRC_CTA_INIT_COUNT
	.align		4
        /*0054*/ 	.byte	0x02, 0x4a
	.zero		1
	.zero		1


	//----- nvinfo : EIATTR_EXIT_INSTR_OFFSETS
	.align		4
        /*0058*/ 	.byte	0x04, 0x1c
        /*005a*/ 	.short	(.L_39 - .L_38)


	//   ....[0]....
.L_38:
        /*005c*/ 	.word	0x000000c0


	//   ....[1]....
        /*0060*/ 	.word	0x000001e0


	//----- nvinfo : EIATTR_CBANK_PARAM_SIZE
	.align		4
.L_39:
        /*0064*/ 	.byte	0x03, 0x19
        /*0066*/ 	.short	0x0018


	//----- nvinfo : EIATTR_PARAM_CBANK
	.align		4
        /*0068*/ 	.byte	0x04, 0x0a
        /*006a*/ 	.short	(.L_41 - .L_40)
	.align		4
.L_40:
        /*006c*/ 	.word	index@(.nv.constant0._ZN8mmdeploy4cuda4castILi3EEEvPKhiiPf)
        /*0070*/ 	.short	0x0380
        /*0072*/ 	.short	0x0018


	//----- nvinfo : EIATTR_SW_WAR
	.align		4
.L_41:
        /*0074*/ 	.byte	0x04, 0x36
        /*0076*/ 	.short	(.L_43 - .L_42)
.L_42:
        /*0078*/ 	.word	0x00000008
.L_43:


//--------------------- .nv.callgraph             --------------------------
	.section	.nv.callgraph,"",@"SHT_CUDA_CALLGRAPH"
	.align	4
	.sectionentsize	8
	.align		4
        /*0000*/ 	.word	0x00000000
	.align		4
        /*0004*/ 	.word	0xffffffff
	.align		4
        /*0008*/ 	.word	0x00000000
	.align		4
        /*000c*/ 	.word	0xfffffffe
	.align		4
        /*0010*/ 	.word	0x00000000
	.align		4
        /*0014*/ 	.word	0xfffffffd
	.align		4
        /*0018*/ 	.word	0x00000000
	.align		4
        /*001c*/ 	.word	0xfffffffc


//--------------------- .text._ZN8mmdeploy4cuda4castILi1EEEvPKhiiPf --------------------------
	.section	.text._ZN8mmdeploy4cuda4castILi1EEEvPKhiiPf,"ax",@progbits
	.align	128
        .global         _ZN8mmdeploy4cuda4castILi1EEEvPKhiiPf
        .type           _ZN8mmdeploy4cuda4castILi1EEEvPKhiiPf,@function
        .size           _ZN8mmdeploy4cuda4castILi1EEEvPKhiiPf,(.L_x_2 - _ZN8mmdeploy4cuda4castILi1EEEvPKhiiPf)
        .other          _ZN8mmdeploy4cuda4castILi1EEEvPKhiiPf,@"STO_CUDA_ENTRY STV_DEFAULT"
_ZN8mmdeploy4cuda4castILi1EEEvPKhiiPf:
.text._ZN8mmdeploy4cuda4castILi1EEEvPKhiiPf:
[----:B------:R-:W-:Y:S01]  /*0000*/  LDC R1, c[0x0][0x37c] ;  /* 0x0000df00ff017b82 */ /* 0x000fe20000000800 */
[----:B------:R-:W0:Y:S07]  /*0010*/  S2R R2, SR_TID.Y ;  /* 0x0000000000027919 */ /* 0x000e2e0000002200 */
[----:B------:R-:W1:Y:S01]  /*0020*/  LDC R0, c[0x0][0x360] ;  /* 0x0000d800ff007b82 */ /* 0x000e620000000800 */
[----:B------:R-:W2:Y:S01]  /*0030*/  LDCU.64 UR6, c[0x0][0x388] ;  /* 0x00007100ff0677ac */ /* 0x000ea20008000a00 */
[----:B------:R-:W1:Y:S06]  /*0040*/  S2R R5, SR_TID.X ;  /* 0x0000000000057919 */ /* 0x000e6c0000002100 */
[----:B------:R-:W0:Y:S08]  /*0050*/  S2UR UR5, SR_CTAID.Y ;  /* 0x00000000000579c3 */ /* 0x000e300000002600 */
[----:B------:R-:W0:Y:S08]  /*0060*/  LDC R3, c[0x0][0x364] ;  /* 0x0000d900ff037b82 */ /* 0x000e300000000800 */
[----:B------:R-:W1:Y:S01]  /*0070*/  S2UR UR4, SR_CTAID.X ;  /* 0x00000000000479c3 */ /* 0x000e620000002500 */
[----:B0-----:R-:W-:-:S05]  /*0080*/  IMAD R3, R3, UR5, R2 ;  /* 0x0000000503037c24 */ /* 0x001fca000f8e0202 */
[----:B--2---:R-:W-:Y:S01]  /*0090*/  ISETP.GE.AND P0, PT, R3, UR6, PT ;  /* 0x0000000603007c0c */ /* 0x004fe2000bf06270 */
[----:B-1----:R-:W-:-:S05]  /*00a0*/  IMAD R0, R0, UR4, R5 ;  /* 0x0000000400007c24 */ /* 0x002fca000f8e0205 */
[----:B------:R-:W-:-:S13]  /*00b0*/  ISETP.GE.OR P0, PT, R0, UR7, P0 ;  /* 0x0000000700007c0c */ /* 0x000fda0008706670 */
[----:B------:R-:W-:Y:S05]  /*00c0*/  @P0 EXIT ;  /* 0x000000000000094d */ /* 0x000fea0003800000 */
[----:B------:R-:W0:Y:S01]  /*00d0*/  LDCU.64 UR8, c[0x0][0x380] ;  /* 0x00007000ff0877ac */ /* 0x000e220008000a00 */
[----:B------:R-:W-:Y:S02]  /*00e0*/  IMAD R7, R3, UR7, R0 ;  /* 0x0000000703077c24 */ /* 0x000fe4000f8e0200 */
[----:B------:R-:W1:Y:S01]  /*00f0*/  LDC.64 R2, c[0x0][0x390] ;  /* 0x0000e400ff027b82 */ /* 0x000e620000000a00 */
[----:B------:R-:W2:Y:S02]  /*0100*/  LDCU.64 UR4, c[0x0][0x358] ;  /* 0x00006b00ff0477ac */ /* 0x000ea40008000a00 */
[----:B0-----:R-:W-:-:S04]  /*0110*/  IADD3 R4, P0, PT, R7, UR8, RZ ;  /* 0x0000000807047c10 */ /* 0x001fc8000ff1e0ff */
[----:B------:R-:W-:-:S05]  /*0120*/  LEA.HI.X.SX32 R5, R7, UR9, 0x1, P0 ;  /* 0x0000000907057c11 */ /* 0x000fca00080f0eff */
[----:B--2---:R-:W2:Y:S01]  /*0130*/  LDG.E.U8 R4, desc[UR4][R4.64] ;  /* 0x0000000404047981 */ /* 0x004ea2000c1e1100 */
[----:B-1----:R-:W-:Y:S01]  /*0140*/  IMAD.WIDE R2, R7, 0x4, R2 ;  /* 0x0000000407027825 */ /* 0x002fe200078e0202 */
[----:B--2---:R-:W-:-:S05]  /*0150*/  I2FP.F32.U32 R7, R4 ;  /* 0x0000000400077245 */ /* 0x004fca0000201000 */
[----:B------:R-:W-:Y:S01]  /*0160*/  STG.E desc[UR4][R2.64], R7 ;  /* 0x0000000702007986 */ /* 0x000fe2000c101904 */
[----:B------:R-:W-:Y:S05]  /*0170*/  EXIT ;  /* 0x000000000000794d */ /* 0x000fea0003800000 */
.L_x_0:
[----:B------:R-:W-:-:S00]  /*0180*/  BRA `(.L_x_0) ;  /* 0xfffffffc00fc7947 */ /* 0x000fc0000383ffff */
[----:B------:R-:W-:-:S00]  /*0190*/  NOP ;  /* 0x0000000000007918 */ /* 0x000fc00000000000 */
        /* <DEDUP_REMOVED lines=14> */
.L_x_2:


//--------------------- .text._ZN8mmdeploy4cuda4castILi3EEEvPKhiiPf --------------------------
	.section	.text._ZN8mmdeploy4cuda4castILi3EEEvPKhiiPf,"ax",@progbits
	.align	128
        .global         _ZN8mmdeploy4cuda4castILi3EEEvPKhiiPf
        .type           _ZN8mmdeploy4cuda4castILi3EEEvPKhiiPf,@function
        .size           _ZN8mmdeploy4cuda4castILi3EEEvPKhiiPf,(.L_x_3 - _ZN8mmdeploy4cuda4castILi3EEEvPKhiiPf)
        .other          _ZN8mmdeploy4cuda4castILi3EEEvPKhiiPf,@"STO_CUDA_ENTRY STV_DEFAULT"
_ZN8mmdeploy4cuda4castILi3EEEvPKhiiPf:
.text._ZN8mmdeploy4cuda4castILi3EEEvPKhiiPf:
        /* <DEDUP_REMOVED lines=14> */
[----:B------:R-:W-:Y:S01]  /*00e0*/  IMAD R0, R3, UR7, R0 ;  /* 0x0000000703007c24 */ /* 0x000fe2000f8e0200 */
[----:B------:R-:W1:Y:S01]  /*00f0*/  LDC.64 R4, c[0x0][0x390] ;  /* 0x0000e400ff047b82 */ /* 0x000e620000000a00 */
[----:B------:R-:W2:Y:S02]  /*0100*/  LDCU.64 UR4, c[0x0][0x358] ;  /* 0x00006b00ff0477ac */ /* 0x000ea40008000a00 */
[----:B------:R-:W-:-:S05]  /*0110*/  IMAD R7, R0, 0x3, RZ ;  /* 0x0000000300077824 */ /* 0x000fca00078e02ff */
[----:B0-----:R-:W-:-:S04]  /*0120*/  IADD3 R2, P0, PT, R7, UR8, RZ ;  /* 0x0000000807027c10 */ /* 0x001fc8000ff1e0ff */
[----:B------:R-:W-:-:S05]  /*0130*/  LEA.HI.X.SX32 R3, R7, UR9, 0x1, P0 ;  /* 0x0000000907037c11 */ /* 0x000fca00080f0eff */
[----:B--2---:R-:W2:Y:S01]  /*0140*/  LDG.E.U8 R0, desc[UR4][R2.64] ;  /* 0x0000000402007981 */ /* 0x004ea2000c1e1100 */
[----:B-1----:R-:W-:Y:S01]  /*0150*/  IMAD.WIDE R4, R7, 0x4, R4 ;  /* 0x0000000407047825 */ /* 0x002fe200078e0204 */
[----:B--2---:R-:W-:-:S05]  /*0160*/  I2FP.F32.U32 R7, R0 ;  /* 0x0000000000077245 */ /* 0x004fca0000201000 */
[----:B------:R-:W-:Y:S04]  /*0170*/  STG.E desc[UR4][R4.64], R7 ;  /* 0x0000000704007986 */ /* 0x000fe8000c101904 */
[----:B------:R-:W2:Y:S02]  /*0180*/  LDG.E.U8 R0, desc[UR4][R2.64+0x1] ;  /* 0x0000010402007981 */ /* 0x000ea4000c1e1100 */
[----:B--2---:R-:W-:-:S05]  /*0190*/  I2FP.F32.U32 R9, R0 ;  /* 0x0000000000097245 */ /* 0x004fca0000201000 */
[----:B------:R-:W-:Y:S04]  /*01a0*/  STG.E desc[UR4][R4.64+0x4], R9 ;  /* 0x0000040904007986 */ /* 0x000fe8000c101904 */
[----:B------:R-:W2:Y:S02]  /*01b0*/  LDG.E.U8 R0, desc[UR4][R2.64+0x2] ;  /* 0x0000020402007981 */ /* 0x000ea4000c1e1100 */
[----:B--2---:R-:W-:-:S05]  /*01c0*/  I2FP.F32.U32 R11, R0 ;  /* 0x00000000000b7245 */ /* 0x004fca0000201000 */
[----:B------:R-:W-:Y:S01]  /*01d0*/  STG.E desc[UR4][R4.64+0x8], R11 ;  /* 0x0000080b04007986 */ /* 0x000fe2000c101904 */
[----:B------:R-:W-:Y:S05]  /*01e0*/  EXIT ;  /* 0x000000000000794d */ /* 0x000fea0003800000 */
.L_x_1:
        /* <DEDUP_REMOVED lines=9> */
.L_x_3:


//--------------------- .nv.shared.reserved.0     --------------------------
	.section	.nv.shared.reserved.0,"aw",@nobits
	.weak		__nv_reservedSMEM_offset_0_alias
	.size		__nv_reservedSMEM_offset_0_alias, 0, 64
	.other		__nv_reservedSMEM_offset_0_alias,@"STO_CUDA_RESERVED_SHARED STV_DEFAULT"
__nv_reservedSMEM_offset_0_alias:
	.zero		0
	.zero		64


//--------------------- .nv.constant0._ZN8mmdeploy4cuda4castILi1EEEvPKhiiPf --------------------------
	.section	.nv.constant0._ZN8mmdeploy4cuda4castILi1EEEvPKhiiPf,"a",@progbits
	.sectionflags	@""
	.align	4
.nv.constant0._ZN8mmdeploy4cuda4castILi1EEEvPKhiiPf:
	.zero		920


//--------------------- .nv.constant0._ZN8mmdeploy4cuda4castILi3EEEvPKhiiPf --------------------------
	.section	.nv.constant0._ZN8mmdeploy4cuda4castILi3EEEvPKhiiPf,"a",@progbits
	.sectionflags	@""
	.align	4
.nv.constant0._ZN8mmdeploy4cuda4castILi3EEEvPKhiiPf:
	.zero		920


//--------------------- SYMBOLS --------------------------

	.type		.nv.reservedSmem.offset0,@object
	.size		.nv.reservedSmem.offset0,0x4
